	.headerflags	@"EF_CUDA_TEXMODE_UNIFIED EF_CUDA_64BIT_ADDRESS EF_CUDA_ACCELERATORS EF_CUDA_SM90 EF_CUDA_VIRTUAL_SM(EF_CUDA_SM90)"
	.elftype	@"ET_EXEC"


//--------------------- .nv.info                  --------------------------
	.section	.nv.info,"",@"SHT_CUDA_INFO"
	.align	4


	//----- nvinfo : EIATTR_REGCOUNT
	.align		4
        /*0000*/ 	.byte	0x04, 0x2f
        /*0002*/ 	.short	(.L_3 - .L_2)
	.align		4
.L_2:
        /*0004*/ 	.word	index@(triton_poi_fused__native_batch_norm_legit_no_training_relu_5)
        /*0008*/ 	.word	0x00000020


	//----- nvinfo : EIATTR_MIN_STACK_SIZE
	.align		4
.L_3:
        /*000c*/ 	.byte	0x04, 0x12
        /*000e*/ 	.short	(.L_5 - .L_4)
	.align		4
.L_4:
        /*0010*/ 	.word	index@(triton_poi_fused__native_batch_norm_legit_no_training_relu_5)
        /*0014*/ 	.word	0x00000000


	//----- nvinfo : EIATTR_FRAME_SIZE
	.align		4
.L_5:
        /*0018*/ 	.byte	0x04, 0x11
        /*001a*/ 	.short	(.L_7 - .L_6)
	.align		4
.L_6:
        /*001c*/ 	.word	index@(triton_poi_fused__native_batch_norm_legit_no_training_relu_5)
        /*0020*/ 	.word	0x00000000


	//----- nvinfo : EIATTR_MIN_STACK_SIZE
	.align		4
.L_7:
        /*0024*/ 	.byte	0x04, 0x12
        /*0026*/ 	.short	(.L_9 - .L_8)
	.align		4
.L_8:
        /*0028*/ 	.word	index@(triton_poi_fused__native_batch_norm_legit_no_training_relu_5)
        /*002c*/ 	.word	0x00000000
.L_9:


//--------------------- .nv.info.triton_poi_fused__native_batch_norm_legit_no_training_relu_5 --------------------------
	.section	.nv.info.triton_poi_fused__native_batch_norm_legit_no_training_relu_5,"",@"SHT_CUDA_INFO"
	.sectionflags	@""
	.align	4


	//----- nvinfo : EIATTR_CUDA_API_VERSION
	.align		4
        /*0000*/ 	.byte	0x04, 0x37
        /*0002*/ 	.short	(.L_11 - .L_10)
.L_10:
        /*0004*/ 	.word	0x0000007c


	//----- nvinfo : EIATTR_KPARAM_INFO
	.align		4
.L_11:
        /*0008*/ 	.byte	0x04, 0x17
        /*000a*/ 	.short	(.L_13 - .L_12)
.L_12:
        /*000c*/ 	.word	0x00000000
        /*0010*/ 	.short	0x0006
        /*0012*/ 	.short	0x0030
        /*0014*/ 	.byte	0x00, 0xf0, 0x11, 0x00


	//----- nvinfo : EIATTR_KPARAM_INFO
	.align		4
.L_13:
        /*0018*/ 	.byte	0x04, 0x17
        /*001a*/ 	.short	(.L_15 - .L_14)
.L_14:
        /*001c*/ 	.word	0x00000000
        /*0020*/ 	.short	0x0005
        /*0022*/ 	.short	0x0028
        /*0024*/ 	.byte	0x00, 0xf4, 0x21, 0x00


	//----- nvinfo : EIATTR_KPARAM_INFO
	.align		4
.L_15:
        /*0028*/ 	.byte	0x04, 0x17
        /*002a*/ 	.short	(.L_17 - .L_16)
.L_16:
        /*002c*/ 	.word	0x00000000
        /*0030*/ 	.short	0x0004
        /*0032*/ 	.short	0x0020
        /*0034*/ 	.byte	0x00, 0xf4, 0x21, 0x00


	//----- nvinfo : EIATTR_KPARAM_INFO
	.align		4
.L_17:
        /*0038*/ 	.byte	0x04, 0x17
        /*003a*/ 	.short	(.L_19 - .L_18)
.L_18:
        /*003c*/ 	.word	0x00000000
        /*0040*/ 	.short	0x0003
        /*0042*/ 	.short	0x0018
        /*0044*/ 	.byte	0x00, 0xf4, 0x21, 0x00


	//----- nvinfo : EIATTR_KPARAM_INFO
	.align		4
.L_19:
        /*0048*/ 	.byte	0x04, 0x17
        /*004a*/ 	.short	(.L_21 - .L_20)
.L_20:
        /*004c*/ 	.word	0x00000000
        /*0050*/ 	.short	0x0002
        /*0052*/ 	.short	0x0010
        /*0054*/ 	.byte	0x00, 0xf4, 0x21, 0x00


	//----- nvinfo : EIATTR_KPARAM_INFO
	.align		4
.L_21:
        /*0058*/ 	.byte	0x04, 0x17
        /*005a*/ 	.short	(.L_23 - .L_22)
.L_22:
        /*005c*/ 	.word	0x00000000
        /*0060*/ 	.short	0x0001
        /*0062*/ 	.short	0x0008
        /*0064*/ 	.byte	0x00, 0xf4, 0x21, 0x00


	//----- nvinfo : EIATTR_KPARAM_INFO
	.align		4
.L_23:
        /*0068*/ 	.byte	0x04, 0x17
        /*006a*/ 	.short	(.L_25 - .L_24)
.L_24:
        /*006c*/ 	.word	0x00000000
        /*0070*/ 	.short	0x0000
        /*0072*/ 	.short	0x0000
        /*0074*/ 	.byte	0x00, 0xf4, 0x21, 0x00


	//----- nvinfo : EIATTR_SPARSE_MMA_MASK
	.align		4
.L_25:
        /*0078*/ 	.byte	0x03, 0x50
        /*007a*/ 	.short	0x0000


	//----- nvinfo : EIATTR_MAXREG_COUNT
	.align		4
        /*007c*/ 	.byte	0x03, 0x1b
        /*007e*/ 	.short	0x00ff


	//----- nvinfo : EIATTR_EXIT_INSTR_OFFSETS
	.align		4
        /*0080*/ 	.byte	0x04, 0x1c
        /*0082*/ 	.short	(.L_27 - .L_26)


	//   ....[0]....
.L_26:
        /*0084*/ 	.word	0x00000710


	//----- nvinfo : EIATTR_REQNTID
	.align		4
.L_27:
        /*0088*/ 	.byte	0x04, 0x10
        /*008a*/ 	.short	(.L_29 - .L_28)
.L_28:
        /*008c*/ 	.word	0x00000080
        /*0090*/ 	.word	0x00000001
        /*0094*/ 	.word	0x00000001


	//----- nvinfo : EIATTR_CBANK_PARAM_SIZE
	.align		4
.L_29:
        /*0098*/ 	.byte	0x03, 0x19
        /*009a*/ 	.short	0x0034


	//----- nvinfo : EIATTR_PARAM_CBANK
	.align		4
        /*009c*/ 	.byte	0x04, 0x0a
        /*009e*/ 	.short	(.L_31 - .L_30)
	.align		4
.L_30:
        /*00a0*/ 	.word	index@(.nv.constant0.triton_poi_fused__native_batch_norm_legit_no_training_relu_5)
        /*00a4*/ 	.short	0x0210
        /*00a6*/ 	.short	0x0034


	//----- nvinfo : EIATTR_SW_WAR
	.align		4
.L_31:
        /*00a8*/ 	.byte	0x04, 0x36
        /*00aa*/ 	.short	(.L_33 - .L_32)
.L_32:
        /*00ac*/ 	.word	0x00000008
.L_33:


//--------------------- .nv.callgraph             --------------------------
	.section	.nv.callgraph,"",@"SHT_CUDA_CALLGRAPH"
	.align	4
	.sectionentsize	8
	.align		4
        /*0000*/ 	.word	0x00000000
	.align		4
        /*0004*/ 	.word	0xffffffff
	.align		4
        /*0008*/ 	.word	0x00000000
	.align		4
        /*000c*/ 	.word	0xfffffffe
	.align		4
        /*0010*/ 	.word	0x00000000
	.align		4
        /*0014*/ 	.word	0xfffffffd
	.align		4
        /*0018*/ 	.word	0x00000000
	.align		4
        /*001c*/ 	.word	0xfffffffc


//--------------------- .nv.constant4             --------------------------
	.section	.nv.constant4,"a",@progbits
	.align	8
	.align		8
.nv.constant4:
        /*0000*/ 	.dword	_$_str
	.align		8
        /*0008*/ 	.dword	_$_str_$_2


//--------------------- .text.triton_poi_fused__native_batch_norm_legit_no_training_relu_5 --------------------------
	.section	.text.triton_poi_fused__native_batch_norm_legit_no_training_relu_5,"ax",@progbits
	.align	128
        .global         triton_poi_fused__native_batch_norm_legit_no_training_relu_5
        .type           triton_poi_fused__native_batch_norm_legit_no_training_relu_5,@function
        .size           triton_poi_fused__native_batch_norm_legit_no_training_relu_5,(.L_x_1 - triton_poi_fused__native_batch_norm_legit_no_training_relu_5)
        .other          triton_poi_fused__native_batch_norm_legit_no_training_relu_5,@"STO_CUDA_ENTRY STV_DEFAULT"
triton_poi_fused__native_batch_norm_legit_no_training_relu_5:
.text.triton_poi_fused__native_batch_norm_legit_no_training_relu_5:
[----:B------:R-:W-:Y:S01]  /*0000*/  LDC R1, c[0x0][0x28] ;  /* 0x00000a00ff017b82 */ /* 0x000fe20000000800 */
[----:B------:R-:W1:Y:S07]  /*0010*/  S2R R0, SR_TID.X ;  /* 0x0000000000007919 */ /* 0x000e6e0000002100 */
[----:B------:R-:W2:Y:S01]  /*0020*/  LDC.64 R4, c[0x0][0x220] ;  /* 0x00008800ff047b82 */ /* 0x000ea20000000a00 */
[----:B------:R-:W-:Y:S01]  /*0030*/  ULDC.64 UR4, c[0x0][0x208] ;  /* 0x0000820000047ab9 */ /* 0x000fe20000000a00 */
[----:B------:R-:W3:Y:S06]  /*0040*/  S2R R7, SR_CTAID.X ;  /* 0x0000000000077919 */ /* 0x000eec0000002500 */
[----:B------:R-:W4:Y:S08]  /*0050*/  LDC.64 R12, c[0x0][0x218] ;  /* 0x00008600ff0c7b82 */ /* 0x000f300000000a00 */
[----:B------:R-:W5:Y:S08]  /*0060*/  LDC.64 R22, c[0x0][0x210] ;  /* 0x00008400ff167b82 */ /* 0x000f700000000a00 */
[----:B------:R-:W5:Y:S01]  /*0070*/  LDC.64 R20, c[0x0][0x228] ;  /* 0x00008a00ff147b82 */ /* 0x000f620000000a00 */
[----:B-1----:R-:W-:-:S07]  /*0080*/  SHF.L.U32 R0, R0, 0x2, RZ ;  /* 0x0000000200007819 */ /* 0x002fce00000006ff */
[----:B------:R-:W1:Y:S01]  /*0090*/  LDC.64 R24, c[0x0][0x230] ;  /* 0x00008c00ff187b82 */ /* 0x000e620000000a00 */
[----:B---3--:R-:W-:Y:S02]  /*00a0*/  SHF.R.S32.HI R3, RZ, 0x15, R7 ;  /* 0x00000015ff037819 */ /* 0x008fe40000011407 */
[----:B------:R-:W-:Y:S02]  /*00b0*/  LOP3.LUT R0, R0, 0x1fc, RZ, 0xc0, !PT ;  /* 0x000001fc00007812 */ /* 0x000fe400078ec0ff */
[----:B------:R-:W-:Y:S02]  /*00c0*/  SGXT R3, R3, 0x1 ;  /* 0x000000010303781a */ /* 0x000fe40000000200 */
[----:B------:R-:W-:-:S04]  /*00d0*/  LEA R0, R7, R0, 0xa ;  /* 0x0000000007007211 */ /* 0x000fc800078e50ff */
[----:B------:R-:W-:-:S04]  /*00e0*/  LEA.HI R3, R3, R0, RZ, 0x7 ;  /* 0x0000000003037211 */ /* 0x000fc800078f38ff */
[----:B------:R-:W-:-:S04]  /*00f0*/  LOP3.LUT R3, R3, 0xffffff80, RZ, 0xc0, !PT ;  /* 0xffffff8003037812 */ /* 0x000fc800078ec0ff */
[----:B------:R-:W-:-:S05]  /*0100*/  IADD3 R3, R0, -R3, RZ ;  /* 0x8000000300037210 */ /* 0x000fca0007ffe0ff */
[----:B--2---:R-:W-:-:S06]  /*0110*/  IMAD.WIDE R4, R3, 0x4, R4 ;  /* 0x0000000403047825 */ /* 0x004fcc00078e0204 */
[----:B------:R-:W2:Y:S01]  /*0120*/  LDG.E.EL.128 R4, desc[UR4][R4.64] ;  /* 0x0000000404047981 */ /* 0x000ea2000c2e1d00 */
[----:B----4-:R-:W-:-:S04]  /*0130*/  IMAD.WIDE R12, R3, 0x4, R12 ;  /* 0x00000004030c7825 */ /* 0x010fc800078e020c */
[----:B-----5:R-:W-:Y:S02]  /*0140*/  IMAD.WIDE R22, R0, 0x4, R22 ;  /* 0x0000000400167825 */ /* 0x020fe400078e0216 */
[----:B------:R-:W3:Y:S02]  /*0150*/  LDG.E.EL.128 R12, desc[UR4][R12.64] ;  /* 0x000000040c0c7981 */ /* 0x000ee4000c2e1d00 */
[C---:B0-----:R-:W-:Y:S02]  /*0160*/  IMAD.WIDE R20, R3.reuse, 0x4, R20 ;  /* 0x0000000403147825 */ /* 0x041fe400078e0214 */
[----:B------:R-:W3:Y:S02]  /*0170*/  LDG.E.128 R16, desc[UR4][R22.64+0x800] ;  /* 0x0008000416107981 */ /* 0x000ee4000c1e1d00 */
[----:B-1----:R-:W-:-:S04]  /*0180*/  IMAD.WIDE R24, R3, 0x4, R24 ;  /* 0x0000000403187825 */ /* 0x002fc800078e0218 */
[----:B--2---:R-:W-:Y:S01]  /*0190*/  FADD R6, R6, 9.9999997473787516356e-06 ;  /* 0x3727c5ac06067421 */ /* 0x004fe20000000000 */
[----:B------:R-:W-:Y:S01]  /*01a0*/  FADD R2, R4, 9.9999997473787516356e-06 ;  /* 0x3727c5ac04027421 */ /* 0x000fe20000000000 */
[----:B------:R-:W-:-:S03]  /*01b0*/  FADD R8, R5, 9.9999997473787516356e-06 ;  /* 0x3727c5ac05087421 */ /* 0x000fc60000000000 */
[----:B------:R-:W0:Y:S08]  /*01c0*/  MUFU.SQRT R26, R2 ;  /* 0x00000002001a7308 */ /* 0x000e300000002000 */
[----:B------:R-:W1:Y:S01]  /*01d0*/  MUFU.SQRT R6, R6 ;  /* 0x0000000600067308 */ /* 0x000e620000002000 */
[----:B0-----:R-:W-:-:S07]  /*01e0*/  FSETP.GT.AND P0, PT, R26, 8.50705917302346158658e+37, PT ;  /* 0x7e8000001a00780b */ /* 0x001fce0003f04000 */
[----:B------:R0:W2:Y:S01]  /*01f0*/  MUFU.SQRT R27, R8 ;  /* 0x00000008001b7308 */ /* 0x0000a20000002000 */
[----:B------:R-:W-:Y:S02]  /*0200*/  FSETP.GEU.AND P3, PT, R26, 1.175494350822287508e-38, PT ;  /* 0x008000001a00780b */ /* 0x000fe40003f6e000 */
[C---:B-1----:R-:W-:Y:S02]  /*0210*/  FSETP.GT.AND P2, PT, R6.reuse, 8.50705917302346158658e+37, PT ;  /* 0x7e8000000600780b */ /* 0x042fe40003f44000 */
[----:B------:R-:W-:Y:S01]  /*0220*/  FSETP.GEU.AND P5, PT, R6, 1.175494350822287508e-38, PT ;  /* 0x008000000600780b */ /* 0x000fe20003fae000 */
[----:B------:R-:W-:Y:S01]  /*0230*/  HFMA2.MMA R2, -RZ, RZ, 1.625, 0 ;  /* 0x3e800000ff027435 */ /* 0x000fe200000001ff */
[----:B0-----:R-:W4:Y:S01]  /*0240*/  LDG.E.128 R8, desc[UR4][R22.64] ;  /* 0x0000000416087981 */ /* 0x001f22000c1e1d00 */
[----:B------:R-:W-:Y:S01]  /*0250*/  @P0 FMUL R26, R26, 0.25 ;  /* 0x3e8000001a1a0820 */ /* 0x000fe20000400000 */
[----:B--2---:R-:W-:-:S05]  /*0260*/  FSETP.GT.AND P1, PT, R27, 8.50705917302346158658e+37, PT ;  /* 0x7e8000001b00780b */ /* 0x004fca0003f24000 */
[----:B------:R-:W-:Y:S01]  /*0270*/  @!P3 FMUL R26, R26, 16777216 ;  /* 0x4b8000001a1ab820 */ /* 0x000fe20000400000 */
[C---:B------:R-:W-:Y:S01]  /*0280*/  FSETP.GEU.AND P4, PT, R27.reuse, 1.175494350822287508e-38, PT ;  /* 0x008000001b00780b */ /* 0x040fe20003f8e000 */
[----:B------:R-:W-:Y:S02]  /*0290*/  @P2 FMUL R6, R6, 0.25 ;  /* 0x3e80000006062820 */ /* 0x000fe40000400000 */
[----:B------:R0:W1:Y:S01]  /*02a0*/  MUFU.RCP R5, R26 ;  /* 0x0000001a00057308 */ /* 0x0000620000001000 */
[----:B------:R-:W2:Y:S01]  /*02b0*/  LDG.E.EL.128 R20, desc[UR4][R20.64] ;  /* 0x0000000414147981 */ /* 0x000ea2000c2e1d00 */
[----:B------:R-:W-:Y:S02]  /*02c0*/  @!P5 FMUL R6, R6, 16777216 ;  /* 0x4b8000000606d820 */ /* 0x000fe40000400000 */
[----:B------:R-:W-:-:S04]  /*02d0*/  @P1 FMUL R27, R27, 0.25 ;  /* 0x3e8000001b1b1820 */ /* 0x000fc80000400000 */
[----:B------:R-:W5:Y:S02]  /*02e0*/  MUFU.RCP R6, R6 ;  /* 0x0000000600067308 */ /* 0x000f640000001000 */
[----:B------:R-:W-:Y:S01]  /*02f0*/  @!P4 FMUL R27, R27, 16777216 ;  /* 0x4b8000001b1bc820 */ /* 0x000fe20000400000 */
[----:B0-----:R-:W-:-:S05]  /*0300*/  FSEL R26, R2, 1, P0 ;  /* 0x3f800000021a7808 */ /* 0x001fca0000000000 */
[----:B------:R0:W-:Y:S01]  /*0310*/  MUFU.RCP R4, R27 ;  /* 0x0000001b00047308 */ /* 0x0001e20000001000 */
[----:B------:R-:W-:Y:S01]  /*0320*/  @!P3 FMUL R26, R26, 16777216 ;  /* 0x4b8000001a1ab820 */ /* 0x000fe20000400000 */
[----:B0-----:R-:W-:-:S03]  /*0330*/  FSEL R27, R2, 1, P2 ;  /* 0x3f800000021b7808 */ /* 0x001fc60001000000 */
[----:B-1----:R-:W-:Y:S02]  /*0340*/  FMUL R3, R5, R26 ;  /* 0x0000001a05037220 */ /* 0x002fe40000400000 */
[----:B------:R-:W-:-:S04]  /*0350*/  @!P5 FMUL R27, R27, 16777216 ;  /* 0x4b8000001b1bd820 */ /* 0x000fc80000400000 */
[----:B-----5:R-:W-:Y:S02]  /*0360*/  FMUL R5, R6, R27 ;  /* 0x0000001b06057220 */ /* 0x020fe40000400000 */
[----:B------:R-:W2:Y:S01]  /*0370*/  LDG.E.EL.128 R24, desc[UR4][R24.64] ;  /* 0x0000000418187981 */ /* 0x000ea2000c2e1d00 */
[----:B------:R-:W-:-:S04]  /*0380*/  FADD R7, R7, 9.9999997473787516356e-06 ;  /* 0x3727c5ac07077421 */ /* 0x000fc80000000000 */
[----:B------:R0:W1:Y:S01]  /*0390*/  MUFU.SQRT R28, R7 ;  /* 0x00000007001c7308 */ /* 0x0000620000002000 */
[----:B------:R-:W-:Y:S01]  /*03a0*/  FSEL R29, R2, 1, P1 ;  /* 0x3f800000021d7808 */ /* 0x000fe20000800000 */
[----:B0-----:R-:W0:Y:S01]  /*03b0*/  LDC.64 R6, c[0x0][0x238] ;  /* 0x00008e00ff067b82 */ /* 0x001e220000000a00 */
[C---:B-1----:R-:W-:Y:S02]  /*03c0*/  FSETP.GT.AND P0, PT, R28.reuse, 8.50705917302346158658e+37, PT ;  /* 0x7e8000001c00780b */ /* 0x042fe40003f04000 */
[----:B------:R-:W-:-:S11]  /*03d0*/  FSETP.GEU.AND P1, PT, R28, 1.175494350822287508e-38, PT ;  /* 0x008000001c00780b */ /* 0x000fd60003f2e000 */
[----:B------:R-:W-:-:S04]  /*03e0*/  @P0 FMUL R28, R28, 0.25 ;  /* 0x3e8000001c1c0820 */ /* 0x000fc80000400000 */
[----:B------:R-:W-:Y:S01]  /*03f0*/  @!P1 FMUL R28, R28, 16777216 ;  /* 0x4b8000001c1c9820 */ /* 0x000fe20000400000 */
[----:B------:R-:W-:-:S05]  /*0400*/  @!P4 FMUL R29, R29, 16777216 ;  /* 0x4b8000001d1dc820 */ /* 0x000fca0000400000 */
[----:B------:R-:W1:Y:S01]  /*0410*/  MUFU.RCP R28, R28 ;  /* 0x0000001c001c7308 */ /* 0x000e620000001000 */
[----:B------:R-:W-:Y:S01]  /*0420*/  FMUL R4, R4, R29 ;  /* 0x0000001d04047220 */ /* 0x000fe20000400000 */
[----:B------:R-:W-:-:S05]  /*0430*/  FSEL R29, R2, 1, P0 ;  /* 0x3f800000021d7808 */ /* 0x000fca0000000000 */
[----:B------:R-:W-:Y:S01]  /*0440*/  @!P1 FMUL R29, R29, 16777216 ;  /* 0x4b8000001d1d9820 */ /* 0x000fe20000400000 */
[----:B---3--:R-:W-:Y:S01]  /*0450*/  FADD R19, R19, -R15 ;  /* 0x8000000f13137221 */ /* 0x008fe20000000000 */
[----:B------:R-:W-:Y:S01]  /*0460*/  FADD R16, R16, -R12 ;  /* 0x8000000c10107221 */ /* 0x000fe20000000000 */
[----:B------:R-:W-:Y:S01]  /*0470*/  FADD R18, R18, -R14 ;  /* 0x8000000e12127221 */ /* 0x000fe20000000000 */
[----:B-1----:R-:W-:Y:S01]  /*0480*/  FMUL R2, R28, R29 ;  /* 0x0000001d1c027220 */ /* 0x002fe20000400000 */
[----:B------:R-:W-:Y:S01]  /*0490*/  FADD R17, R17, -R13 ;  /* 0x8000000d11117221 */ /* 0x000fe20000000000 */
[----:B----4-:R-:W-:Y:S01]  /*04a0*/  FADD R11, R11, -R15 ;  /* 0x8000000f0b0b7221 */ /* 0x010fe20000000000 */
[----:B------:R-:W-:Y:S01]  /*04b0*/  FADD R8, R8, -R12 ;  /* 0x8000000c08087221 */ /* 0x000fe20000000000 */
[----:B------:R-:W-:Y:S02]  /*04c0*/  FADD R12, R10, -R14 ;  /* 0x8000000e0a0c7221 */ /* 0x000fe40000000000 */
[C---:B------:R-:W-:Y:S01]  /*04d0*/  FMUL R10, R2.reuse, R11 ;  /* 0x0000000b020a7220 */ /* 0x040fe20000400000 */
[----:B------:R-:W-:Y:S01]  /*04e0*/  FMUL R2, R2, R19 ;  /* 0x0000001302027220 */ /* 0x000fe20000400000 */
[----:B------:R-:W-:Y:S01]  /*04f0*/  FADD R9, R9, -R13 ;  /* 0x8000000d09097221 */ /* 0x000fe20000000000 */
[C---:B------:R-:W-:Y:S01]  /*0500*/  FMUL R11, R5.reuse, R12 ;  /* 0x0000000c050b7220 */ /* 0x040fe20000400000 */
[----:B------:R-:W-:Y:S01]  /*0510*/  FMUL R5, R5, R18 ;  /* 0x0000001205057220 */ /* 0x000fe20000400000 */
[C---:B------:R-:W-:Y:S01]  /*0520*/  FMUL R15, R3.reuse, R8 ;  /* 0x00000008030f7220 */ /* 0x040fe20000400000 */
[C---:B------:R-:W-:Y:S01]  /*0530*/  FMUL R8, R4.reuse, R17 ;  /* 0x0000001104087220 */ /* 0x040fe20000400000 */
[----:B------:R-:W-:Y:S01]  /*0540*/  FMUL R13, R3, R16 ;  /* 0x00000010030d7220 */ /* 0x000fe20000400000 */
[----:B------:R-:W-:Y:S01]  /*0550*/  FMUL R12, R4, R9 ;  /* 0x00000009040c7220 */ /* 0x000fe20000400000 */
[----:B--2---:R-:W-:Y:S01]  /*0560*/  FFMA R2, R23, R2, R27 ;  /* 0x0000000217027223 */ /* 0x004fe2000000001b */
[----:B------:R-:W-:Y:S01]  /*0570*/  FFMA R5, R22, R5, R26 ;  /* 0x0000000516057223 */ /* 0x000fe2000000001a */
[----:B------:R-:W-:Y:S01]  /*0580*/  FFMA R8, R21, R8, R25 ;  /* 0x0000000815087223 */ /* 0x000fe20000000019 */
[----:B------:R-:W-:Y:S01]  /*0590*/  FFMA R10, R23, R10, R27 ;  /* 0x0000000a170a7223 */ /* 0x000fe2000000001b */
[C-C-:B------:R-:W-:Y:S01]  /*05a0*/  FFMA R3, R20.reuse, R15, R24.reuse ;  /* 0x0000000f14037223 */ /* 0x140fe20000000018 */
[----:B------:R-:W-:Y:S01]  /*05b0*/  FFMA R4, R20, R13, R24 ;  /* 0x0000000d14047223 */ /* 0x000fe20000000018 */
[----:B------:R-:W-:Y:S01]  /*05c0*/  FFMA R9, R21, R12, R25 ;  /* 0x0000000c15097223 */ /* 0x000fe20000000019 */
[----:B------:R-:W-:Y:S01]  /*05d0*/  FFMA R22, R22, R11, R26 ;  /* 0x0000000b16167223 */ /* 0x000fe2000000001a */
[----:B------:R-:W-:Y:S01]  /*05e0*/  FSETP.GEU.AND P6, PT, R2, RZ, PT ;  /* 0x000000ff0200720b */ /* 0x000fe20003fce000 */
[----:B0-----:R-:W-:Y:S01]  /*05f0*/  IMAD.WIDE R12, R0, 0x4, R6 ;  /* 0x00000004000c7825 */ /* 0x001fe200078e0206 */
[----:B------:R-:W-:-:S02]  /*0600*/  FSETP.GEU.AND P5, PT, R5, RZ, PT ;  /* 0x000000ff0500720b */ /* 0x000fc40003fae000 */
[----:B------:R-:W-:Y:S02]  /*0610*/  FSETP.GEU.AND P4, PT, R8, RZ, PT ;  /* 0x000000ff0800720b */ /* 0x000fe40003f8e000 */
[----:B------:R-:W-:Y:S02]  /*0620*/  FSETP.GEU.AND P3, PT, R10, RZ, PT ;  /* 0x000000ff0a00720b */ /* 0x000fe40003f6e000 */
[----:B------:R-:W-:Y:S02]  /*0630*/  SEL R7, R2, RZ, P6 ;  /* 0x000000ff02077207 */ /* 0x000fe40003000000 */
[----:B------:R-:W-:Y:S02]  /*0640*/  FSETP.GEU.AND P0, PT, R4, RZ, PT ;  /* 0x000000ff0400720b */ /* 0x000fe40003f0e000 */
[----:B------:R-:W-:Y:S02]  /*0650*/  FSETP.GEU.AND P2, PT, R22, RZ, PT ;  /* 0x000000ff1600720b */ /* 0x000fe40003f4e000 */
[----:B------:R-:W-:-:S02]  /*0660*/  FSETP.GEU.AND P1, PT, R9, RZ, PT ;  /* 0x000000ff0900720b */ /* 0x000fc40003f2e000 */
[----:B------:R-:W-:Y:S02]  /*0670*/  FSETP.GEU.AND P6, PT, R3, RZ, PT ;  /* 0x000000ff0300720b */ /* 0x000fe40003fce000 */
[----:B------:R-:W-:Y:S02]  /*0680*/  SEL R6, R5, RZ, P5 ;  /* 0x000000ff05067207 */ /* 0x000fe40002800000 */
[----:B------:R-:W-:Y:S02]  /*0690*/  SEL R5, R8, RZ, P4 ;  /* 0x000000ff08057207 */ /* 0x000fe40002000000 */
[----:B------:R-:W-:Y:S02]  /*06a0*/  SEL R11, R10, RZ, P3 ;  /* 0x000000ff0a0b7207 */ /* 0x000fe40001800000 */
[----:B------:R-:W-:Y:S02]  /*06b0*/  SEL R10, R22, RZ, P2 ;  /* 0x000000ff160a7207 */ /* 0x000fe40001000000 */
[----:B------:R-:W-:-:S02]  /*06c0*/  SEL R9, R9, RZ, P1 ;  /* 0x000000ff09097207 */ /* 0x000fc40000800000 */
[----:B------:R-:W-:Y:S02]  /*06d0*/  SEL R8, R3, RZ, P6 ;  /* 0x000000ff03087207 */ /* 0x000fe40003000000 */
[----:B------:R-:W-:-:S03]  /*06e0*/  SEL R4, R4, RZ, P0 ;  /* 0x000000ff04047207 */ /* 0x000fc60000000000 */
[----:B------:R-:W-:Y:S04]  /*06f0*/  STG.E.128 desc[UR4][R12.64], R8 ;  /* 0x000000080c007986 */ /* 0x000fe8000c101d04 */
[----:B------:R-:W-:Y:S01]  /*0700*/  STG.E.128 desc[UR4][R12.64+0x800], R4 ;  /* 0x000800040c007986 */ /* 0x000fe2000c101d04 */
[----:B------:R-:W-:Y:S05]  /*0710*/  EXIT ;  /* 0x000000000000794d */ /* 0x000fea0003800000 */
.L_x_0:
[----:B------:R-:W-:-:S00]  /*0720*/  BRA `(.L_x_0) ;  /* 0xfffffffc00fc7947 */ /* 0x000fc0000383ffff */
[----:B------:R-:W-:-:S00]  /*0730*/  NOP ;  /* 0x0000000000007918 */ /* 0x000fc00000000000 */
        /* <DEDUP_REMOVED lines=12> */
.L_x_1:


//--------------------- .nv.global.init           --------------------------
	.section	.nv.global.init,"aw",@progbits
.nv.global.init:
	.type		_$_str,@object
	.size		_$_str,(_$_str_$_2 - _$_str)
_$_str:
        /*0000*/ 	.byte	0x5f, 0x5f, 0x43, 0x55, 0x44, 0x41, 0x5f, 0x46, 0x54, 0x5a, 0x00
	.type		_$_str_$_2,@object
	.size		_$_str_$_2,(.L_1 - _$_str_$_2)
_$_str_$_2:
        /*000b*/ 	.byte	0x5f, 0x5f, 0x43, 0x55, 0x44, 0x41, 0x5f, 0x50, 0x52, 0x45, 0x43, 0x5f, 0x53, 0x51, 0x52, 0x54
        /*001b*/ 	.byte	0x00
.L_1:


//--------------------- .nv.constant0.triton_poi_fused__native_batch_norm_legit_no_training_relu_5 --------------------------
	.section	.nv.constant0.triton_poi_fused__native_batch_norm_legit_no_training_relu_5,"a",@progbits
	.sectionflags	@""
	.align	4
.nv.constant0.triton_poi_fused__native_batch_norm_legit_no_training_relu_5:
	.zero		580
